//
// Generated by NVIDIA NVVM Compiler
//
// Compiler Build ID: CL-36424714
// Cuda compilation tools, release 13.0, V13.0.88
// Based on NVVM 20.0.0
//

.version 9.0
.target sm_100
.address_size 64

	// .globl	_Z13computeKernelffiiffffPf
.global .align 4 .b8 __cudart_i2opi_f[24] = {65, 144, 67, 60, 153, 149, 98, 219, 192, 221, 52, 245, 209, 87, 39, 252, 41, 21, 68, 78, 110, 131, 249, 162};

.visible .entry _Z13computeKernelffiiffffPf(
	.param .f32 _Z13computeKernelffiiffffPf_param_0,
	.param .f32 _Z13computeKernelffiiffffPf_param_1,
	.param .u32 _Z13computeKernelffiiffffPf_param_2,
	.param .u32 _Z13computeKernelffiiffffPf_param_3,
	.param .f32 _Z13computeKernelffiiffffPf_param_4,
	.param .f32 _Z13computeKernelffiiffffPf_param_5,
	.param .f32 _Z13computeKernelffiiffffPf_param_6,
	.param .f32 _Z13computeKernelffiiffffPf_param_7,
	.param .u64 .ptr .align 1 _Z13computeKernelffiiffffPf_param_8
)
{
	.local .align 4 .b8 	__local_depot0[28];
	.reg .b64 	%SP;
	.reg .b64 	%SPL;
	.reg .pred 	%p<12>;
	.reg .b32 	%r<53>;
	.reg .b32 	%f<53>;
	.reg .b64 	%rd<25>;
	.reg .b64 	%fd<3>;

	mov.u64 	%SPL, __local_depot0;
	ld.param.f32 	%f11, [_Z13computeKernelffiiffffPf_param_0];
	ld.param.f32 	%f12, [_Z13computeKernelffiiffffPf_param_1];
	ld.param.u32 	%r19, [_Z13computeKernelffiiffffPf_param_2];
	ld.param.u32 	%r18, [_Z13computeKernelffiiffffPf_param_3];
	ld.param.f32 	%f13, [_Z13computeKernelffiiffffPf_param_5];
	ld.param.f32 	%f14, [_Z13computeKernelffiiffffPf_param_6];
	ld.param.f32 	%f15, [_Z13computeKernelffiiffffPf_param_7];
	ld.param.u64 	%rd9, [_Z13computeKernelffiiffffPf_param_8];
	add.u64 	%rd1, %SPL, 0;
	mov.u32 	%r20, %ctaid.x;
	mov.u32 	%r21, %ntid.x;
	mov.u32 	%r22, %tid.x;
	mad.lo.s32 	%r1, %r20, %r21, %r22;
	setp.ge.u32 	%p1, %r1, %r19;
	@%p1 bra 	$L__BB0_13;
	cvt.rn.f32.u32 	%f17, %r1;
	fma.rn.f32 	%f1, %f12, %f17, %f11;
	setp.lt.s32 	%p2, %r18, 1;
	mov.f32 	%f52, 0f00000000;
	@%p2 bra 	$L__BB0_12;
	mov.f32 	%f52, 0f00000000;
	mov.b32 	%r48, 1;
	mov.u64 	%rd11, __cudart_i2opi_f;
$L__BB0_3:
	mov.u32 	%r2, %r48;
	shl.b32 	%r24, %r2, 1;
	add.s32 	%r25, %r24, -1;
	cvt.rn.f32.s32 	%f19, %r25;
	mul.f32 	%f20, %f13, %f19;
	mul.f32 	%f3, %f1, %f20;
	mul.f32 	%f21, %f3, 0f3F22F983;
	cvt.rni.s32.f32 	%r52, %f21;
	cvt.rn.f32.s32 	%f22, %r52;
	fma.rn.f32 	%f23, %f22, 0fBFC90FDA, %f3;
	fma.rn.f32 	%f24, %f22, 0fB3A22168, %f23;
	fma.rn.f32 	%f51, %f22, 0fA7C234C5, %f24;
	abs.f32 	%f5, %f3;
	setp.ltu.f32 	%p3, %f5, 0f47CE4780;
	@%p3 bra 	$L__BB0_11;
	setp.neu.f32 	%p4, %f5, 0f7F800000;
	@%p4 bra 	$L__BB0_6;
	mov.f32 	%f27, 0f00000000;
	mul.rn.f32 	%f51, %f3, %f27;
	mov.b32 	%r52, 0;
	bra.uni 	$L__BB0_11;
$L__BB0_6:
	mov.b32 	%r4, %f3;
	shl.b32 	%r27, %r4, 8;
	or.b32  	%r5, %r27, -2147483648;
	mov.b64 	%rd24, 0;
	mov.b32 	%r49, 0;
	mov.u64 	%rd22, %rd11;
	mov.u64 	%rd23, %rd1;
$L__BB0_7:
	.pragma "nounroll";
	ld.global.nc.u32 	%r28, [%rd22];
	mad.wide.u32 	%rd13, %r28, %r5, %rd24;
	shr.u64 	%rd24, %rd13, 32;
	st.local.u32 	[%rd23], %rd13;
	add.s32 	%r49, %r49, 1;
	add.s64 	%rd23, %rd23, 4;
	add.s64 	%rd22, %rd22, 4;
	setp.ne.s32 	%p5, %r49, 6;
	@%p5 bra 	$L__BB0_7;
	shr.u32 	%r29, %r4, 23;
	st.local.u32 	[%rd1+24], %rd24;
	and.b32  	%r8, %r29, 31;
	and.b32  	%r30, %r29, 224;
	add.s32 	%r31, %r30, -128;
	shr.u32 	%r32, %r31, 5;
	mul.wide.u32 	%rd14, %r32, 4;
	sub.s64 	%rd8, %rd1, %rd14;
	ld.local.u32 	%r50, [%rd8+24];
	ld.local.u32 	%r51, [%rd8+20];
	setp.eq.s32 	%p6, %r8, 0;
	@%p6 bra 	$L__BB0_10;
	shf.l.wrap.b32 	%r50, %r51, %r50, %r8;
	ld.local.u32 	%r33, [%rd8+16];
	shf.l.wrap.b32 	%r51, %r33, %r51, %r8;
$L__BB0_10:
	shr.u32 	%r34, %r50, 30;
	shf.l.wrap.b32 	%r35, %r51, %r50, 2;
	shl.b32 	%r36, %r51, 2;
	shr.u32 	%r37, %r35, 31;
	add.s32 	%r38, %r37, %r34;
	neg.s32 	%r39, %r38;
	setp.lt.s32 	%p7, %r4, 0;
	selp.b32 	%r52, %r39, %r38, %p7;
	xor.b32  	%r40, %r35, %r4;
	shr.s32 	%r41, %r35, 31;
	xor.b32  	%r42, %r41, %r35;
	xor.b32  	%r43, %r41, %r36;
	cvt.u64.u32 	%rd15, %r42;
	shl.b64 	%rd16, %rd15, 32;
	cvt.u64.u32 	%rd17, %r43;
	or.b64  	%rd18, %rd16, %rd17;
	cvt.rn.f64.s64 	%fd1, %rd18;
	mul.f64 	%fd2, %fd1, 0d3BF921FB54442D19;
	cvt.rn.f32.f64 	%f25, %fd2;
	neg.f32 	%f26, %f25;
	setp.lt.s32 	%p8, %r40, 0;
	selp.f32 	%f51, %f26, %f25, %p8;
$L__BB0_11:
	cvt.rn.f32.u32 	%f28, %r2;
	mul.f32 	%f29, %f28, 0f40800000;
	add.s32 	%r45, %r52, 1;
	mul.rn.f32 	%f30, %f51, %f51;
	and.b32  	%r46, %r52, 1;
	setp.eq.b32 	%p9, %r46, 1;
	selp.f32 	%f31, %f51, 0f3F800000, %p9;
	fma.rn.f32 	%f32, %f30, %f31, 0f00000000;
	fma.rn.f32 	%f33, %f30, 0f37CBAC00, 0fBAB607ED;
	selp.f32 	%f34, 0fB94D4153, %f33, %p9;
	selp.f32 	%f35, 0f3C0885E4, 0f3D2AAABB, %p9;
	fma.rn.f32 	%f36, %f34, %f30, %f35;
	selp.f32 	%f37, 0fBE2AAAA8, 0fBEFFFFFF, %p9;
	fma.rn.f32 	%f38, %f36, %f30, %f37;
	fma.rn.f32 	%f39, %f38, %f32, %f31;
	and.b32  	%r47, %r45, 2;
	setp.eq.s32 	%p10, %r47, 0;
	mov.f32 	%f40, 0f00000000;
	sub.f32 	%f41, %f40, %f39;
	selp.f32 	%f42, %f39, %f41, %p10;
	mul.f32 	%f43, %f29, %f28;
	sub.f32 	%f44, %f43, %f29;
	add.f32 	%f45, %f44, 0f3F800000;
	div.rn.f32 	%f46, %f42, %f45;
	add.f32 	%f52, %f52, %f46;
	add.s32 	%r48, %r2, 1;
	setp.ne.s32 	%p11, %r2, %r18;
	@%p11 bra 	$L__BB0_3;
$L__BB0_12:
	mul.f32 	%f47, %f15, 0f3F000000;
	mul.f32 	%f48, %f14, %f52;
	sub.f32 	%f49, %f47, %f48;
	cvta.to.global.u64 	%rd19, %rd9;
	mul.wide.u32 	%rd20, %r1, 4;
	add.s64 	%rd21, %rd19, %rd20;
	st.global.f32 	[%rd21], %f49;
$L__BB0_13:
	ret;

}


// ===== COMPILED SASS (sm_100) =====

	.target	sm_100

	.elftype	@"ET_EXEC"


//--------------------- .note.nv.tkinfo           --------------------------
	.section	.note.nv.tkinfo,"",@"SHT_NOTE"
	.sectionflags	@"SHF_NOTE_NV_TKINFO"
	.tkinfo
        /*0018*/ 	.word	0x00000002
        /*0030*/ 	.string	""
        /*0030*/ 	.string	"ptxas"
        /*0030*/ 	.string	"Cuda compilation tools, release 13.0, V13.0.88"
        /*0030*/ 	.string	"Build cuda_13.0.r13.0/compiler.36424714_0"
        /*0030*/ 	.string	"-arch sm_100 -m 64 "



//--------------------- .note.nv.cuinfo           --------------------------
	.section	.note.nv.cuinfo,"",@"SHT_NOTE"
	.sectionflags	@"SHF_NOTE_NV_CUINFO"
        /*0018*/ 	.short	0x0002
        /*001a*/ 	.short	0x0064
        /*001c*/ 	.short	0x0082
	.zero		2


//--------------------- .nv.info                  --------------------------
	.section	.nv.info,"",@"SHT_CUDA_INFO"
	.align	4


	//----- nvinfo : EIATTR_REGCOUNT
	.align		4
        /*0000*/ 	.byte	0x04, 0x2f
        /*0002*/ 	.short	(.L_2 - .L_1)
	.align		4
.L_1:
        /*0004*/ 	.word	index@(_Z13computeKernelffiiffffPf)
        /*0008*/ 	.word	0x00000016


	//----- nvinfo : EIATTR_FRAME_SIZE
	.align		4
.L_2:
        /*000c*/ 	.byte	0x04, 0x11
        /*000e*/ 	.short	(.L_4 - .L_3)
	.align		4
.L_3:
        /*0010*/ 	.word	index@($__internal_0_$__cuda_sm3x_div_rn_noftz_f32_slowpath)
        /*0014*/ 	.word	0x00000000


	//----- nvinfo : EIATTR_FRAME_SIZE
	.align		4
.L_4:
        /*0018*/ 	.byte	0x04, 0x11
        /*001a*/ 	.short	(.L_6 - .L_5)
	.align		4
.L_5:
        /*001c*/ 	.word	index@(_Z13computeKernelffiiffffPf)
        /*0020*/ 	.word	0x00000000


	//----- nvinfo : EIATTR_MIN_STACK_SIZE
	.align		4
.L_6:
        /*0024*/ 	.byte	0x04, 0x12
        /*0026*/ 	.short	(.L_8 - .L_7)
	.align		4
.L_7:
        /*0028*/ 	.word	index@(_Z13computeKernelffiiffffPf)
        /*002c*/ 	.word	0x00000000
.L_8:


//--------------------- .nv.compat                --------------------------
	.section	.nv.compat,"",@"SHT_CUDA_COMPAT_INFO"
	.align	4
        /*0000*/ 	.byte	0x02, 0x09, 0x00, 0x00, 0x02, 0x02, 0x01, 0x00, 0x02, 0x05, 0x05, 0x00, 0x03, 0x07, 0x01, 0x01
        /*0010*/ 	.byte	0x02, 0x03, 0x00, 0x00, 0x02, 0x06, 0x01, 0x00, 0x04, 0x0b, 0x08, 0x00, 0x01, 0x00, 0x00, 0x00
        /*0020*/ 	.byte	0x00, 0x00, 0x00, 0x00


//--------------------- .nv.info._Z13computeKernelffiiffffPf --------------------------
	.section	.nv.info._Z13computeKernelffiiffffPf,"",@"SHT_CUDA_INFO"
	.sectionflags	@""
	.align	4


	//----- nvinfo : EIATTR_CUDA_API_VERSION
	.align		4
        /*0000*/ 	.byte	0x04, 0x37
        /*0002*/ 	.short	(.L_10 - .L_9)
.L_9:
        /*0004*/ 	.word	0x00000082


	//----- nvinfo : EIATTR_KPARAM_INFO
	.align		4
.L_10:
        /*0008*/ 	.byte	0x04, 0x17
        /*000a*/ 	.short	(.L_12 - .L_11)
.L_11:
        /*000c*/ 	.word	0x00000000
        /*0010*/ 	.short	0x0008
        /*0012*/ 	.short	0x0020
        /*0014*/ 	.byte	0x00, 0xf5, 0x21, 0x00


	//----- nvinfo : EIATTR_KPARAM_INFO
	.align		4
.L_12:
        /*0018*/ 	.byte	0x04, 0x17
        /*001a*/ 	.short	(.L_14 - .L_13)
.L_13:
        /*001c*/ 	.word	0x00000000
        /*0020*/ 	.short	0x0007
        /*0022*/ 	.short	0x001c
        /*0024*/ 	.byte	0x00, 0xf0, 0x11, 0x00


	//----- nvinfo : EIATTR_KPARAM_INFO
	.align		4
.L_14:
        /*0028*/ 	.byte	0x04, 0x17
        /*002a*/ 	.short	(.L_16 - .L_15)
.L_15:
        /*002c*/ 	.word	0x00000000
        /*0030*/ 	.short	0x0006
        /*0032*/ 	.short	0x0018
        /*0034*/ 	.byte	0x00, 0xf0, 0x11, 0x00


	//----- nvinfo : EIATTR_KPARAM_INFO
	.align		4
.L_16:
        /*0038*/ 	.byte	0x04, 0x17
        /*003a*/ 	.short	(.L_18 - .L_17)
.L_17:
        /*003c*/ 	.word	0x00000000
        /*0040*/ 	.short	0x0005
        /*0042*/ 	.short	0x0014
        /*0044*/ 	.byte	0x00, 0xf0, 0x11, 0x00


	//----- nvinfo : EIATTR_KPARAM_INFO
	.align		4
.L_18:
        /*0048*/ 	.byte	0x04, 0x17
        /*004a*/ 	.short	(.L_20 - .L_19)
.L_19:
        /*004c*/ 	.word	0x00000000
        /*0050*/ 	.short	0x0004
        /*0052*/ 	.short	0x0010
        /*0054*/ 	.byte	0x00, 0xf0, 0x11, 0x00


	//----- nvinfo : EIATTR_KPARAM_INFO
	.align		4
.L_20:
        /*0058*/ 	.byte	0x04, 0x17
        /*005a*/ 	.short	(.L_22 - .L_21)
.L_21:
        /*005c*/ 	.word	0x00000000
        /*0060*/ 	.short	0x0003
        /*0062*/ 	.short	0x000c
        /*0064*/ 	.byte	0x00, 0xf0, 0x11, 0x00


	//----- nvinfo : EIATTR_KPARAM_INFO
	.align		4
.L_22:
        /*0068*/ 	.byte	0x04, 0x17
        /*006a*/ 	.short	(.L_24 - .L_23)
.L_23:
        /*006c*/ 	.word	0x00000000
        /*0070*/ 	.short	0x0002
        /*0072*/ 	.short	0x0008
        /*0074*/ 	.byte	0x00, 0xf0, 0x11, 0x00


	//----- nvinfo : EIATTR_KPARAM_INFO
	.align		4
.L_24:
        /*0078*/ 	.byte	0x04, 0x17
        /*007a*/ 	.short	(.L_26 - .L_25)
.L_25:
        /*007c*/ 	.word	0x00000000
        /*0080*/ 	.short	0x0001
        /*0082*/ 	.short	0x0004
        /*0084*/ 	.byte	0x00, 0xf0, 0x11, 0x00


	//----- nvinfo : EIATTR_KPARAM_INFO
	.align		4
.L_26:
        /*0088*/ 	.byte	0x04, 0x17
        /*008a*/ 	.short	(.L_28 - .L_27)
.L_27:
        /*008c*/ 	.word	0x00000000
        /*0090*/ 	.short	0x0000
        /*0092*/ 	.short	0x0000
        /*0094*/ 	.byte	0x00, 0xf0, 0x11, 0x00


	//----- nvinfo : EIATTR_SPARSE_MMA_MASK
	.align		4
.L_28:
        /*0098*/ 	.byte	0x03, 0x50
        /*009a*/ 	.short	0x0000


	//----- nvinfo : EIATTR_MAXREG_COUNT
	.align		4
        /*009c*/ 	.byte	0x03, 0x1b
        /*009e*/ 	.short	0x00ff


	//----- nvinfo : EIATTR_MERCURY_ISA_VERSION
	.align		4
        /*00a0*/ 	.byte	0x03, 0x5f
        /*00a2*/ 	.short	0x0101


	//----- nvinfo : EIATTR_VRC_CTA_INIT_COUNT
	.align		4
        /*00a4*/ 	.byte	0x02, 0x4a
	.zero		1
	.zero		1


	//----- nvinfo : EIATTR_EXIT_INSTR_OFFSETS
	.align		4
        /*00a8*/ 	.byte	0x04, 0x1c
        /*00aa*/ 	.short	(.L_30 - .L_29)


	//   ....[0]....
.L_29:
        /*00ac*/ 	.word	0x00000070


	//   ....[1]....
        /*00b0*/ 	.word	0x00000b10


	//----- nvinfo : EIATTR_CRS_STACK_SIZE
	.align		4
.L_30:
        /*00b4*/ 	.byte	0x04, 0x1e
        /*00b6*/ 	.short	(.L_32 - .L_31)
.L_31:
        /*00b8*/ 	.word	0x00000000


	//----- nvinfo : EIATTR_CBANK_PARAM_SIZE
	.align		4
.L_32:
        /*00bc*/ 	.byte	0x03, 0x19
        /*00be*/ 	.short	0x0028


	//----- nvinfo : EIATTR_PARAM_CBANK
	.align		4
        /*00c0*/ 	.byte	0x04, 0x0a
        /*00c2*/ 	.short	(.L_34 - .L_33)
	.align		4
.L_33:
        /*00c4*/ 	.word	index@(.nv.constant0._Z13computeKernelffiiffffPf)
        /*00c8*/ 	.short	0x0380
        /*00ca*/ 	.short	0x0028


	//----- nvinfo : EIATTR_SW_WAR
	.align		4
.L_34:
        /*00cc*/ 	.byte	0x04, 0x36
        /*00ce*/ 	.short	(.L_36 - .L_35)
.L_35:
        /*00d0*/ 	.word	0x00000008
.L_36:


//--------------------- .nv.callgraph             --------------------------
	.section	.nv.callgraph,"",@"SHT_CUDA_CALLGRAPH"
	.align	4
	.sectionentsize	8
	.align		4
        /*0000*/ 	.word	0x00000000
	.align		4
        /*0004*/ 	.word	0xffffffff
	.align		4
        /*0008*/ 	.word	0x00000000
	.align		4
        /*000c*/ 	.word	0xfffffffe
	.align		4
        /*0010*/ 	.word	0x00000000
	.align		4
        /*0014*/ 	.word	0xfffffffd
	.align		4
        /*0018*/ 	.word	0x00000000
	.align		4
        /*001c*/ 	.word	0xfffffffc


//--------------------- .nv.constant4             --------------------------
	.section	.nv.constant4,"a",@progbits
	.align	8
	.align		8
.nv.constant4:
        /*0000*/ 	.dword	__cudart_i2opi_f


//--------------------- .text._Z13computeKernelffiiffffPf --------------------------
	.section	.text._Z13computeKernelffiiffffPf,"ax",@progbits
	.align	128
        .global         _Z13computeKernelffiiffffPf
        .type           _Z13computeKernelffiiffffPf,@function
        .size           _Z13computeKernelffiiffffPf,(.L_x_21 - _Z13computeKernelffiiffffPf)
        .other          _Z13computeKernelffiiffffPf,@"STO_CUDA_ENTRY STV_DEFAULT"
_Z13computeKernelffiiffffPf:
.text._Z13computeKernelffiiffffPf:
[----:B------:R-:W-:Y:S01]  /*0000*/  LDC R1, c[0x0][0x37c] ;  /* 0x0000df00ff017b82 */ /* 0x000fe20000000800 */
[----:B------:R-:W0:Y:S07]  /*0010*/  S2R R3, SR_TID.X ;  /* 0x0000000000037919 */ /* 0x000e2e0000002100 */
[----:B------:R-:W0:Y:S01]  /*0020*/  S2UR UR4, SR_CTAID.X ;  /* 0x00000000000479c3 */ /* 0x000e220000002500 */
[----:B------:R-:W1:Y:S07]  /*0030*/  LDCU UR5, c[0x0][0x388] ;  /* 0x00007100ff0577ac */ /* 0x000e6e0008000800 */
[----:B------:R-:W0:Y:S02]  /*0040*/  LDC R2, c[0x0][0x360] ;  /* 0x0000d800ff027b82 */ /* 0x000e240000000800 */
[----:B0-----:R-:W-:-:S05]  /*0050*/  IMAD R2, R2, UR4, R3 ;  /* 0x0000000402027c24 */ /* 0x001fca000f8e0203 */
[----:B-1----:R-:W-:-:S13]  /*0060*/  ISETP.GE.U32.AND P0, PT, R2, UR5, PT ;  /* 0x0000000502007c0c */ /* 0x002fda000bf06070 */
[----:B------:R-:W-:Y:S05]  /*0070*/  @P0 EXIT ;  /* 0x000000000000094d */ /* 0x000fea0003800000 */
[----:B------:R-:W0:Y:S01]  /*0080*/  LDCU UR4, c[0x0][0x38c] ;  /* 0x00007180ff0477ac */ /* 0x000e220008000800 */
[----:B------:R-:W1:Y:S01]  /*0090*/  LDC.64 R4, c[0x0][0x380] ;  /* 0x0000e000ff047b82 */ /* 0x000e620000000a00 */
[----:B------:R-:W-:Y:S01]  /*00a0*/  I2FP.F32.U32 R3, R2 ;  /* 0x0000000200037245 */ /* 0x000fe20000201000 */
[----:B------:R-:W2:Y:S01]  /*00b0*/  LDCU.64 UR8, c[0x0][0x358] ;  /* 0x00006b00ff0877ac */ /* 0x000ea20008000a00 */
[----:B0-----:R-:W-:-:S03]  /*00c0*/  UISETP.GE.AND UP0, UPT, UR4, 0x1, UPT ;  /* 0x000000010400788c */ /* 0x001fc6000bf06270 */
[----:B-1----:R-:W-:Y:S01]  /*00d0*/  FFMA R4, R3, R5, R4 ;  /* 0x0000000503047223 */ /* 0x002fe20000000004 */
[----:B------:R-:W-:-:S05]  /*00e0*/  IMAD.MOV.U32 R5, RZ, RZ, RZ ;  /* 0x000000ffff057224 */ /* 0x000fca00078e00ff */
[----:B--2---:R-:W-:Y:S05]  /*00f0*/  BRA.U !UP0, `(.L_x_0) ;  /* 0x00000009086c7547 */ /* 0x004fea000b800000 */
[----:B------:R-:W-:Y:S01]  /*0100*/  IMAD.MOV.U32 R5, RZ, RZ, RZ ;  /* 0x000000ffff057224 */ /* 0x000fe200078e00ff */
[----:B------:R-:W-:-:S06]  /*0110*/  UMOV UR6, 0x1 ;  /* 0x0000000100067882 */ /* 0x000fcc0000000000 */
.L_x_8:
[----:B------:R-:W0:Y:S01]  /*0120*/  LDCU UR5, c[0x0][0x394] ;  /* 0x00007280ff0577ac */ /* 0x000e220008000800 */
[----:B------:R-:W-:Y:S01]  /*0130*/  BSSY.RECONVERGENT B0, `(.L_x_1) ;  /* 0x000006d000007945 */ /* 0x000fe20003800200 */
[----:B------:R-:W-:-:S06]  /*0140*/  ULEA UR4, UR6, 0xffffffff, 0x1 ;  /* 0xffffffff06047891 */ /* 0x000fcc000f8e08ff */
[----:B------:R-:W-:-:S05]  /*0150*/  I2FP.F32.S32 R0, UR4 ;  /* 0x0000000400007c45 */ /* 0x000fca0008201400 */
[----:B0-----:R-:W-:-:S04]  /*0160*/  FMUL R3, R0, UR5 ;  /* 0x0000000500037c20 */ /* 0x001fc80008400000 */
[----:B------:R-:W-:-:S04]  /*0170*/  FMUL R0, R4, R3 ;  /* 0x0000000304007220 */ /* 0x000fc80000400000 */
[C---:B------:R-:W-:Y:S01]  /*0180*/  FMUL R3, R0.reuse, 0.63661974668502807617 ;  /* 0x3f22f98300037820 */ /* 0x040fe20000400000 */
[----:B------:R-:W-:-:S05]  /*0190*/  FSETP.GE.AND P0, PT, |R0|, 105615, PT ;  /* 0x47ce47800000780b */ /* 0x000fca0003f06200 */
[----:B------:R-:W0:Y:S02]  /*01a0*/  F2I.NTZ R3, R3 ;  /* 0x0000000300037305 */ /* 0x000e240000203100 */
[----:B0-----:R-:W-:-:S05]  /*01b0*/  I2FP.F32.S32 R7, R3 ;  /* 0x0000000300077245 */ /* 0x001fca0000201400 */
[----:B------:R-:W-:-:S04]  /*01c0*/  FFMA R8, R7, -1.5707962512969970703, R0 ;  /* 0xbfc90fda07087823 */ /* 0x000fc80000000000 */
[----:B------:R-:W-:-:S04]  /*01d0*/  FFMA R8, R7, -7.5497894158615963534e-08, R8 ;  /* 0xb3a2216807087823 */ /* 0x000fc80000000008 */
[----:B------:R-:W-:Y:S01]  /*01e0*/  FFMA R10, R7, -5.3903029534742383927e-15, R8 ;  /* 0xa7c234c5070a7823 */ /* 0x000fe20000000008 */
[----:B------:R-:W-:Y:S06]  /*01f0*/  @!P0 BRA `(.L_x_2) ;  /* 0x0000000400808947 */ /* 0x000fec0003800000 */
[----:B------:R-:W-:-:S13]  /*0200*/  FSETP.NEU.AND P0, PT, |R0|, +INF , PT ;  /* 0x7f8000000000780b */ /* 0x000fda0003f0d200 */
[----:B------:R-:W-:Y:S01]  /*0210*/  @!P0 FMUL R10, RZ, R0 ;  /* 0x00000000ff0a8220 */ /* 0x000fe20000400000 */
[----:B------:R-:W-:Y:S01]  /*0220*/  @!P0 IMAD.MOV.U32 R3, RZ, RZ, RZ ;  /* 0x000000ffff038224 */ /* 0x000fe200078e00ff */
[----:B------:R-:W-:Y:S06]  /*0230*/  @!P0 BRA `(.L_x_2) ;  /* 0x0000000400708947 */ /* 0x000fec0003800000 */
[----:B------:R-:W-:Y:S01]  /*0240*/  IMAD.SHL.U32 R7, R0, 0x100, RZ ;  /* 0x0000010000077824 */ /* 0x000fe200078e00ff */
[----:B------:R-:W0:Y:S01]  /*0250*/  LDCU.64 UR10, c[0x4][URZ] ;  /* 0x01000000ff0a77ac */ /* 0x000e220008000a00 */
[----:B------:R-:W-:Y:S02]  /*0260*/  IMAD.MOV.U32 R3, RZ, RZ, RZ ;  /* 0x000000ffff037224 */ /* 0x000fe400078e00ff */
[----:B------:R-:W-:Y:S01]  /*0270*/  IMAD.MOV.U32 R10, RZ, RZ, RZ ;  /* 0x000000ffff0a7224 */ /* 0x000fe200078e00ff */
[----:B------:R-:W-:Y:S01]  /*0280*/  LOP3.LUT R19, R7, 0x80000000, RZ, 0xfc, !PT ;  /* 0x8000000007137812 */ /* 0x000fe200078efcff */
[----:B------:R-:W-:Y:S01]  /*0290*/  UMOV UR5, URZ ;  /* 0x000000ff00057c82 */ /* 0x000fe20008000000 */
[----:B------:R-:W-:-:S05]  /*02a0*/  UMOV UR4, URZ ;  /* 0x000000ff00047c82 */ /* 0x000fca0008000000 */
.L_x_3:
[----:B0-----:R-:W-:Y:S02]  /*02b0*/  IMAD.U32 R16, RZ, RZ, UR10 ;  /* 0x0000000aff107e24 */ /* 0x001fe4000f8e00ff */
[----:B------:R-:W-:-:S05]  /*02c0*/  IMAD.U32 R17, RZ, RZ, UR11 ;  /* 0x0000000bff117e24 */ /* 0x000fca000f8e00ff */
[----:B------:R-:W2:Y:S01]  /*02d0*/  LDG.E.CONSTANT R8, desc[UR8][R16.64] ;  /* 0x0000000810087981 */ /* 0x000ea2000c1e9900 */
[----:B------:R-:W-:Y:S01]  /*02e0*/  UIADD3 UR4, UPT, UPT, UR4, 0x1, URZ ;  /* 0x0000000104047890 */ /* 0x000fe2000fffe0ff */
[C---:B------:R-:W-:Y:S01]  /*02f0*/  ISETP.EQ.AND P0, PT, R10.reuse, RZ, PT ;  /* 0x000000ff0a00720c */ /* 0x040fe20003f02270 */
[----:B------:R-:W-:Y:S01]  /*0300*/  UIADD3 UR10, UP1, UPT, UR10, 0x4, URZ ;  /* 0x000000040a0a7890 */ /* 0x000fe2000ff3e0ff */
[C---:B------:R-:W-:Y:S01]  /*0310*/  ISETP.EQ.AND P1, PT, R10.reuse, 0x4, PT ;  /* 0x000000040a00780c */ /* 0x040fe20003f22270 */
[----:B------:R-:W-:Y:S01]  /*0320*/  UISETP.NE.AND UP0, UPT, UR4, 0x6, UPT ;  /* 0x000000060400788c */ /* 0x000fe2000bf05270 */
[C---:B------:R-:W-:Y:S01]  /*0330*/  ISETP.EQ.AND P2, PT, R10.reuse, 0x8, PT ;  /* 0x000000080a00780c */ /* 0x040fe20003f42270 */
[----:B------:R-:W-:Y:S01]  /*0340*/  UIADD3.X UR11, UPT, UPT, URZ, UR11, URZ, UP1, !UPT ;  /* 0x0000000bff0b7290 */ /* 0x000fe20008ffe4ff */
[C---:B------:R-:W-:Y:S02]  /*0350*/  ISETP.EQ.AND P3, PT, R10.reuse, 0xc, PT ;  /* 0x0000000c0a00780c */ /* 0x040fe40003f62270 */
[----:B------:R-:W-:-:S02]  /*0360*/  ISETP.EQ.AND P4, PT, R10, 0x10, PT ;  /* 0x000000100a00780c */ /* 0x000fc40003f82270 */
[C---:B------:R-:W-:Y:S01]  /*0370*/  ISETP.EQ.AND P5, PT, R10.reuse, 0x14, PT ;  /* 0x000000140a00780c */ /* 0x040fe20003fa2270 */
[----:B------:R-:W-:Y:S02]  /*0380*/  VIADD R10, R10, 0x4 ;  /* 0x000000040a0a7836 */ /* 0x000fe40000000000 */
[----:B--2---:R-:W-:-:S03]  /*0390*/  IMAD.WIDE.U32 R8, R8, R19, RZ ;  /* 0x0000001308087225 */ /* 0x004fc600078e00ff */
[----:B------:R-:W-:-:S04]  /*03a0*/  IADD3 R7, P6, PT, R8, R3, RZ ;  /* 0x0000000308077210 */ /* 0x000fc80007fde0ff */
[----:B------:R-:W-:Y:S01]  /*03b0*/  IADD3.X R3, PT, PT, R9, UR5, RZ, P6, !PT ;  /* 0x0000000509037c10 */ /* 0x000fe2000b7fe4ff */
[--C-:B------:R-:W-:Y:S01]  /*03c0*/  @P0 IMAD.MOV.U32 R6, RZ, RZ, R7.reuse ;  /* 0x000000ffff060224 */ /* 0x100fe200078e0007 */
[----:B------:R-:W-:Y:S01]  /*03d0*/  @P1 MOV R12, R7 ;  /* 0x00000007000c1202 */ /* 0x000fe20000000f00 */
[--C-:B------:R-:W-:Y:S02]  /*03e0*/  @P2 IMAD.MOV.U32 R13, RZ, RZ, R7.reuse ;  /* 0x000000ffff0d2224 */ /* 0x100fe400078e0007 */
[--C-:B------:R-:W-:Y:S02]  /*03f0*/  @P3 IMAD.MOV.U32 R14, RZ, RZ, R7.reuse ;  /* 0x000000ffff0e3224 */ /* 0x100fe400078e0007 */
[--C-:B------:R-:W-:Y:S02]  /*0400*/  @P4 IMAD.MOV.U32 R15, RZ, RZ, R7.reuse ;  /* 0x000000ffff0f4224 */ /* 0x100fe400078e0007 */
[----:B------:R-:W-:Y:S01]  /*0410*/  @P5 IMAD.MOV.U32 R11, RZ, RZ, R7 ;  /* 0x000000ffff0b5224 */ /* 0x000fe200078e0007 */
[----:B------:R-:W-:Y:S06]  /*0420*/  BRA.U UP0, `(.L_x_3) ;  /* 0xfffffffd00a07547 */ /* 0x000fec000b83ffff */
[----:B------:R-:W-:Y:S01]  /*0430*/  SHF.R.U32.HI R7, RZ, 0x17, R0 ;  /* 0x00000017ff077819 */ /* 0x000fe20000011600 */
[----:B------:R-:W-:Y:S03]  /*0440*/  BSSY.RECONVERGENT B1, `(.L_x_4) ;  /* 0x0000029000017945 */ /* 0x000fe60003800200 */
[C---:B------:R-:W-:Y:S02]  /*0450*/  LOP3.LUT R8, R7.reuse, 0xe0, RZ, 0xc0, !PT ;  /* 0x000000e007087812 */ /* 0x040fe400078ec0ff */
[----:B------:R-:W-:-:S03]  /*0460*/  LOP3.LUT P6, RZ, R7, 0x1f, RZ, 0xc0, !PT ;  /* 0x0000001f07ff7812 */ /* 0x000fc600078cc0ff */
[----:B------:R-:W-:-:S05]  /*0470*/  VIADD R8, R8, 0xffffff80 ;  /* 0xffffff8008087836 */ /* 0x000fca0000000000 */
[----:B------:R-:W-:-:S05]  /*0480*/  SHF.R.U32.HI R8, RZ, 0x5, R8 ;  /* 0x00000005ff087819 */ /* 0x000fca0000011608 */
[----:B------:R-:W-:-:S05]  /*0490*/  IMAD.U32 R16, R8, -0x4, RZ ;  /* 0xfffffffc08107824 */ /* 0x000fca00078e00ff */
[C---:B------:R-:W-:Y:S02]  /*04a0*/  ISETP.EQ.AND P3, PT, R16.reuse, -0x18, PT ;  /* 0xffffffe81000780c */ /* 0x040fe40003f62270 */
[C---:B------:R-:W-:Y:S02]  /*04b0*/  ISETP.EQ.AND P4, PT, R16.reuse, -0x14, PT ;  /* 0xffffffec1000780c */ /* 0x040fe40003f82270 */
[C---:B------:R-:W-:Y:S02]  /*04c0*/  ISETP.EQ.AND P2, PT, R16.reuse, -0x10, PT ;  /* 0xfffffff01000780c */ /* 0x040fe40003f42270 */
[C---:B------:R-:W-:Y:S02]  /*04d0*/  ISETP.EQ.AND P1, PT, R16.reuse, -0xc, PT ;  /* 0xfffffff41000780c */ /* 0x040fe40003f22270 */
[C---:B------:R-:W-:Y:S02]  /*04e0*/  ISETP.EQ.AND P0, PT, R16.reuse, -0x8, PT ;  /* 0xfffffff81000780c */ /* 0x040fe40003f02270 */
[----:B------:R-:W-:-:S03]  /*04f0*/  ISETP.EQ.AND P5, PT, R16, RZ, PT ;  /* 0x000000ff1000720c */ /* 0x000fc60003fa2270 */
[----:B------:R-:W-:Y:S01]  /*0500*/  @P3 IMAD.MOV.U32 R8, RZ, RZ, R6 ;  /* 0x000000ffff083224 */ /* 0x000fe200078e0006 */
[C---:B------:R-:W-:Y:S01]  /*0510*/  ISETP.EQ.AND P3, PT, R16.reuse, -0x4, PT ;  /* 0xfffffffc1000780c */ /* 0x040fe20003f62270 */
[----:B------:R-:W-:Y:S01]  /*0520*/  @P4 IMAD.MOV.U32 R8, RZ, RZ, R12 ;  /* 0x000000ffff084224 */ /* 0x000fe200078e000c */
[----:B------:R-:W-:Y:S01]  /*0530*/  @P4 MOV R9, R6 ;  /* 0x0000000600094202 */ /* 0x000fe20000000f00 */
[----:B------:R-:W-:Y:S01]  /*0540*/  @P2 IMAD.MOV.U32 R8, RZ, RZ, R13 ;  /* 0x000000ffff082224 */ /* 0x000fe200078e000d */
[----:B------:R-:W-:Y:S01]  /*0550*/  ISETP.EQ.AND P4, PT, R16, 0x4, PT ;  /* 0x000000041000780c */ /* 0x000fe20003f82270 */
[----:B------:R-:W-:Y:S02]  /*0560*/  @P1 IMAD.MOV.U32 R8, RZ, RZ, R14 ;  /* 0x000000ffff081224 */ /* 0x000fe400078e000e */
[----:B------:R-:W-:Y:S02]  /*0570*/  @P0 IMAD.MOV.U32 R8, RZ, RZ, R15 ;  /* 0x000000ffff080224 */ /* 0x000fe400078e000f */
[----:B------:R-:W-:-:S02]  /*0580*/  @P2 IMAD.MOV.U32 R9, RZ, RZ, R12 ;  /* 0x000000ffff092224 */ /* 0x000fc400078e000c */
[----:B------:R-:W-:Y:S02]  /*0590*/  @P1 IMAD.MOV.U32 R9, RZ, RZ, R13 ;  /* 0x000000ffff091224 */ /* 0x000fe400078e000d */
[----:B------:R-:W-:Y:S02]  /*05a0*/  @P3 IMAD.MOV.U32 R8, RZ, RZ, R11 ;  /* 0x000000ffff083224 */ /* 0x000fe400078e000b */
[----:B------:R-:W-:Y:S02]  /*05b0*/  @P5 IMAD.MOV.U32 R8, RZ, RZ, R3 ;  /* 0x000000ffff085224 */ /* 0x000fe400078e0003 */
[----:B------:R-:W-:Y:S01]  /*05c0*/  @P0 IMAD.MOV.U32 R9, RZ, RZ, R14 ;  /* 0x000000ffff090224 */ /* 0x000fe200078e000e */
[----:B------:R-:W-:Y:S01]  /*05d0*/  @P3 MOV R9, R15 ;  /* 0x0000000f00093202 */ /* 0x000fe20000000f00 */
[----:B------:R-:W-:Y:S02]  /*05e0*/  @P5 IMAD.MOV.U32 R9, RZ, RZ, R11 ;  /* 0x000000ffff095224 */ /* 0x000fe400078e000b */
[----:B------:R-:W-:-:S02]  /*05f0*/  @P4 IMAD.MOV.U32 R9, RZ, RZ, R3 ;  /* 0x000000ffff094224 */ /* 0x000fc400078e0003 */
[----:B------:R-:W-:Y:S01]  /*0600*/  IMAD.MOV.U32 R10, RZ, RZ, R8 ;  /* 0x000000ffff0a7224 */ /* 0x000fe200078e0008 */
[----:B------:R-:W-:Y:S06]  /*0610*/  @!P6 BRA `(.L_x_5) ;  /* 0x00000000002ce947 */ /* 0x000fec0003800000 */
[----:B------:R-:W-:Y:S01]  /*0620*/  @P2 IMAD.MOV.U32 R8, RZ, RZ, R6 ;  /* 0x000000ffff082224 */ /* 0x000fe200078e0006 */
[----:B------:R-:W-:Y:S01]  /*0630*/  LOP3.LUT R7, R7, 0x1f, RZ, 0xc0, !PT ;  /* 0x0000001f07077812 */ /* 0x000fe200078ec0ff */
[----:B------:R-:W-:Y:S01]  /*0640*/  @P1 IMAD.MOV.U32 R8, RZ, RZ, R12 ;  /* 0x000000ffff081224 */ /* 0x000fe200078e000c */
[----:B------:R-:W-:Y:S01]  /*0650*/  @P0 MOV R8, R13 ;  /* 0x0000000d00080202 */ /* 0x000fe20000000f00 */
[----:B------:R-:W-:Y:S01]  /*0660*/  @P3 IMAD.MOV.U32 R8, RZ, RZ, R14 ;  /* 0x000000ffff083224 */ /* 0x000fe200078e000e */
[----:B------:R-:W-:Y:S01]  /*0670*/  ISETP.EQ.AND P0, PT, R16, 0x8, PT ;  /* 0x000000081000780c */ /* 0x000fe20003f02270 */
[----:B------:R-:W-:Y:S01]  /*0680*/  @P5 IMAD.MOV.U32 R8, RZ, RZ, R15 ;  /* 0x000000ffff085224 */ /* 0x000fe200078e000f */
[----:B------:R-:W-:Y:S01]  /*0690*/  SHF.L.W.U32.HI R10, R9, R7, R10 ;  /* 0x00000007090a7219 */ /* 0x000fe20000010e0a */
[----:B------:R-:W-:-:S10]  /*06a0*/  @P4 IMAD.MOV.U32 R8, RZ, RZ, R11 ;  /* 0x000000ffff084224 */ /* 0x000fd400078e000b */
[----:B------:R-:W-:-:S05]  /*06b0*/  @P0 IMAD.MOV.U32 R8, RZ, RZ, R3 ;  /* 0x000000ffff080224 */ /* 0x000fca00078e0003 */
[----:B------:R-:W-:-:S07]  /*06c0*/  SHF.L.W.U32.HI R9, R8, R7, R9 ;  /* 0x0000000708097219 */ /* 0x000fce0000010e09 */
.L_x_5:
[----:B------:R-:W-:Y:S05]  /*06d0*/  BSYNC.RECONVERGENT B1 ;  /* 0x0000000000017941 */ /* 0x000fea0003800200 */
.L_x_4:
[C---:B------:R-:W-:Y:S01]  /*06e0*/  SHF.L.W.U32.HI R7, R9.reuse, 0x2, R10 ;  /* 0x0000000209077819 */ /* 0x040fe20000010e0a */
[----:B------:R-:W-:Y:S01]  /*06f0*/  IMAD.SHL.U32 R9, R9, 0x4, RZ ;  /* 0x0000000409097824 */ /* 0x000fe200078e00ff */
[----:B------:R-:W-:Y:S01]  /*0700*/  UMOV UR4, 0x54442d19 ;  /* 0x54442d1900047882 */ /* 0x000fe20000000000 */
[----:B------:R-:W-:Y:S01]  /*0710*/  UMOV UR5, 0x3bf921fb ;  /* 0x3bf921fb00057882 */ /* 0x000fe20000000000 */
[----:B------:R-:W-:Y:S02]  /*0720*/  SHF.R.S32.HI R8, RZ, 0x1f, R7 ;  /* 0x0000001fff087819 */ /* 0x000fe40000011407 */
[----:B------:R-:W-:Y:S02]  /*0730*/  ISETP.GE.AND P0, PT, R0, RZ, PT ;  /* 0x000000ff0000720c */ /* 0x000fe40003f06270 */
[C---:B------:R-:W-:Y:S02]  /*0740*/  LOP3.LUT R16, R8.reuse, R9, RZ, 0x3c, !PT ;  /* 0x0000000908107212 */ /* 0x040fe400078e3cff */
[----:B------:R-:W-:-:S02]  /*0750*/  LOP3.LUT R17, R8, R7, RZ, 0x3c, !PT ;  /* 0x0000000708117212 */ /* 0x000fc400078e3cff */
[----:B------:R-:W-:Y:S02]  /*0760*/  SHF.R.U32.HI R3, RZ, 0x1e, R10 ;  /* 0x0000001eff037819 */ /* 0x000fe4000001160a */
[----:B------:R-:W0:Y:S01]  /*0770*/  I2F.F64.S64 R8, R16 ;  /* 0x0000001000087312 */ /* 0x000e220000301c00 */
[C---:B------:R-:W-:Y:S02]  /*0780*/  LOP3.LUT R0, R7.reuse, R0, RZ, 0x3c, !PT ;  /* 0x0000000007007212 */ /* 0x040fe400078e3cff */
[----:B------:R-:W-:Y:S02]  /*0790*/  LEA.HI R3, R7, R3, RZ, 0x1 ;  /* 0x0000000307037211 */ /* 0x000fe400078f08ff */
[----:B------:R-:W-:-:S03]  /*07a0*/  ISETP.GE.AND P1, PT, R0, RZ, PT ;  /* 0x000000ff0000720c */ /* 0x000fc60003f26270 */
[----:B------:R-:W-:-:S04]  /*07b0*/  IMAD.MOV R0, RZ, RZ, -R3 ;  /* 0x000000ffff007224 */ /* 0x000fc800078e0a03 */
[----:B------:R-:W-:Y:S01]  /*07c0*/  @!P0 IMAD.MOV.U32 R3, RZ, RZ, R0 ;  /* 0x000000ffff038224 */ /* 0x000fe200078e0000 */
[----:B0-----:R-:W-:-:S10]  /*07d0*/  DMUL R8, R8, UR4 ;  /* 0x0000000408087c28 */ /* 0x001fd40008000000 */
[----:B------:R-:W0:Y:S02]  /*07e0*/  F2F.F32.F64 R8, R8 ;  /* 0x0000000800087310 */ /* 0x000e240000301000 */
[----:B0-----:R-:W-:-:S07]  /*07f0*/  FSEL R10, -R8, R8, !P1 ;  /* 0x00000008080a7208 */ /* 0x001fce0004800100 */
.L_x_2:
[----:B------:R-:W-:Y:S05]  /*0800*/  BSYNC.RECONVERGENT B0 ;  /* 0x0000000000007941 */ /* 0x000fea0003800200 */
.L_x_1:
[----:B------:R-:W-:Y:S01]  /*0810*/  I2FP.F32.U32 R0, UR6 ;  /* 0x0000000600007c45 */ /* 0x000fe20008201000 */
[----:B------:R-:W-:Y:S01]  /*0820*/  FMUL R9, R10, R10 ;  /* 0x0000000a0a097220 */ /* 0x000fe20000400000 */
[----:B------:R-:W-:Y:S01]  /*0830*/  MOV R8, 0x37cbac00 ;  /* 0x37cbac0000087802 */ /* 0x000fe20000000f00 */
[----:B------:R-:W-:Y:S01]  /*0840*/  IMAD.MOV.U32 R17, RZ, RZ, 0x3e2aaaa8 ;  /* 0x3e2aaaa8ff117424 */ /* 0x000fe200078e00ff */
[C---:B------:R-:W-:Y:S01]  /*0850*/  LOP3.LUT R16, R3.reuse, 0x1, RZ, 0xc0, !PT ;  /* 0x0000000103107812 */ /* 0x040fe200078ec0ff */
[----:B------:R-:W-:Y:S01]  /*0860*/  FMUL R7, R0, 4 ;  /* 0x4080000000077820 */ /* 0x000fe20000400000 */
[----:B------:R-:W-:Y:S01]  /*0870*/  VIADD R3, R3, 0x1 ;  /* 0x0000000103037836 */ /* 0x000fe20000000000 */
[----:B------:R-:W-:Y:S01]  /*0880*/  BSSY.RECONVERGENT B0, `(.L_x_6) ;  /* 0x000001c000007945 */ /* 0x000fe20003800200 */
[----:B------:R-:W-:Y:S01]  /*0890*/  ISETP.NE.U32.AND P0, PT, R16, 0x1, PT ;  /* 0x000000011000780c */ /* 0x000fe20003f05070 */
[----:B------:R-:W-:Y:S01]  /*08a0*/  FFMA R7, R0, R7, -R7 ;  /* 0x0000000700077223 */ /* 0x000fe20000000807 */
[----:B------:R-:W-:Y:S01]  /*08b0*/  FFMA R0, R9, R8, -0.0013887860113754868507 ;  /* 0xbab607ed09007423 */ /* 0x000fe20000000008 */
[----:B------:R-:W-:Y:S01]  /*08c0*/  IMAD.MOV.U32 R8, RZ, RZ, 0x3c0885e4 ;  /* 0x3c0885e4ff087424 */ /* 0x000fe200078e00ff */
[----:B------:R-:W-:Y:S01]  /*08d0*/  LOP3.LUT P1, RZ, R3, 0x2, RZ, 0xc0, !PT ;  /* 0x0000000203ff7812 */ /* 0x000fe2000782c0ff */
[----:B------:R-:W-:Y:S01]  /*08e0*/  FADD R7, R7, 1 ;  /* 0x3f80000007077421 */ /* 0x000fe20000000000 */
[----:B------:R-:W-:-:S02]  /*08f0*/  FSEL R3, -R17, -0.4999999701976776123, !P0 ;  /* 0xbeffffff11037808 */ /* 0x000fc40004000100 */
[----:B------:R-:W-:Y:S01]  /*0900*/  FSEL R0, R0, -0.00019574658654164522886, P0 ;  /* 0xb94d415300007808 */ /* 0x000fe20000000000 */
[----:B------:R-:W0:Y:S01]  /*0910*/  MUFU.RCP R16, R7 ;  /* 0x0000000700107308 */ /* 0x000e220000001000 */
[----:B------:R-:W-:-:S05]  /*0920*/  FSEL R8, R8, 0.041666727513074874878, !P0 ;  /* 0x3d2aaabb08087808 */ /* 0x000fca0004000000 */
[----:B------:R-:W-:Y:S01]  /*0930*/  FFMA R8, R9, R0, R8 ;  /* 0x0000000009087223 */ /* 0x000fe20000000008 */
[----:B------:R-:W-:-:S03]  /*0940*/  FSEL R0, R10, 1, !P0 ;  /* 0x3f8000000a007808 */ /* 0x000fc60004000000 */
[C---:B------:R-:W-:Y:S02]  /*0950*/  FFMA R3, R9.reuse, R8, R3 ;  /* 0x0000000809037223 */ /* 0x040fe40000000003 */
[----:B------:R-:W-:-:S04]  /*0960*/  FFMA R9, R9, R0, RZ ;  /* 0x0000000009097223 */ /* 0x000fc800000000ff */
[----:B------:R-:W-:Y:S01]  /*0970*/  FFMA R0, R9, R3, R0 ;  /* 0x0000000309007223 */ /* 0x000fe20000000000 */
[----:B0-----:R-:W-:-:S03]  /*0980*/  FFMA R3, -R7, R16, 1 ;  /* 0x3f80000007037423 */ /* 0x001fc60000000110 */
[----:B------:R-:W-:Y:S01]  /*0990*/  @P1 FADD R0, RZ, -R0 ;  /* 0x80000000ff001221 */ /* 0x000fe20000000000 */
[----:B------:R-:W-:-:S03]  /*09a0*/  FFMA R3, R16, R3, R16 ;  /* 0x0000000310037223 */ /* 0x000fc60000000010 */
[----:B------:R-:W0:Y:S01]  /*09b0*/  FCHK P0, R0, R7 ;  /* 0x0000000700007302 */ /* 0x000e220000000000 */
[----:B------:R-:W-:-:S04]  /*09c0*/  FFMA R8, R0, R3, RZ ;  /* 0x0000000300087223 */ /* 0x000fc800000000ff */
[----:B------:R-:W-:-:S04]  /*09d0*/  FFMA R9, -R7, R8, R0 ;  /* 0x0000000807097223 */ /* 0x000fc80000000100 */
[----:B------:R-:W-:Y:S01]  /*09e0*/  FFMA R8, R3, R9, R8 ;  /* 0x0000000903087223 */ /* 0x000fe20000000008 */
[----:B0-----:R-:W-:Y:S06]  /*09f0*/  @!P0 BRA `(.L_x_7) ;  /* 0x0000000000108947 */ /* 0x001fec0003800000 */
[----:B------:R-:W-:Y:S01]  /*0a00*/  IMAD.MOV.U32 R3, RZ, RZ, R0 ;  /* 0x000000ffff037224 */ /* 0x000fe200078e0000 */
[----:B------:R-:W-:-:S07]  /*0a10*/  MOV R8, 0xa30 ;  /* 0x00000a3000087802 */ /* 0x000fce0000000f00 */
[----:B------:R-:W-:Y:S05]  /*0a20*/  CALL.REL.NOINC `($__internal_0_$__cuda_sm3x_div_rn_noftz_f32_slowpath) ;  /* 0x00000000003c7944 */ /* 0x000fea0003c00000 */
[----:B------:R-:W-:-:S07]  /*0a30*/  IMAD.MOV.U32 R8, RZ, RZ, R0 ;  /* 0x000000ffff087224 */ /* 0x000fce00078e0000 */
.L_x_7:
[----:B------:R-:W-:Y:S05]  /*0a40*/  BSYNC.RECONVERGENT B0 ;  /* 0x0000000000007941 */ /* 0x000fea0003800200 */
.L_x_6:
[----:B------:R-:W0:Y:S01]  /*0a50*/  LDCU UR5, c[0x0][0x38c] ;  /* 0x00007180ff0577ac */ /* 0x000e220008000800 */
[----:B------:R-:W-:Y:S01]  /*0a60*/  FADD R5, R8, R5 ;  /* 0x0000000508057221 */ /* 0x000fe20000000000 */
[----:B------:R-:W-:Y:S02]  /*0a70*/  UIADD3 UR4, UPT, UPT, UR6, 0x1, URZ ;  /* 0x0000000106047890 */ /* 0x000fe4000fffe0ff */
[----:B0-----:R-:W-:-:S05]  /*0a80*/  UISETP.NE.AND UP0, UPT, UR6, UR5, UPT ;  /* 0x000000050600728c */ /* 0x001fca000bf05270 */
[----:B------:R-:W-:-:S04]  /*0a90*/  UMOV UR6, UR4 ;  /* 0x0000000400067c82 */ /* 0x000fc80008000000 */
[----:B------:R-:W-:Y:S05]  /*0aa0*/  BRA.U UP0, `(.L_x_8) ;  /* 0xfffffff5009c7547 */ /* 0x000fea000b83ffff */
.L_x_0:
[----:B------:R-:W0:Y:S08]  /*0ab0*/  LDC.64 R8, c[0x0][0x398] ;  /* 0x0000e600ff087b82 */ /* 0x000e300000000a00 */
[----:B------:R-:W1:Y:S01]  /*0ac0*/  LDC.64 R6, c[0x0][0x3a0] ;  /* 0x0000e800ff067b82 */ /* 0x000e620000000a00 */
[----:B0-----:R-:W-:-:S04]  /*0ad0*/  FMUL R0, R8, R5 ;  /* 0x0000000508007220 */ /* 0x001fc80000400000 */
[----:B------:R-:W-:Y:S01]  /*0ae0*/  FFMA R5, R9, 0.5, -R0 ;  /* 0x3f00000009057823 */ /* 0x000fe20000000800 */
[----:B-1----:R-:W-:-:S05]  /*0af0*/  IMAD.WIDE.U32 R2, R2, 0x4, R6 ;  /* 0x0000000402027825 */ /* 0x002fca00078e0006 */
[----:B------:R-:W-:Y:S01]  /*0b00*/  STG.E desc[UR8][R2.64], R5 ;  /* 0x0000000502007986 */ /* 0x000fe2000c101908 */
[----:B------:R-:W-:Y:S05]  /*0b10*/  EXIT ;  /* 0x000000000000794d */ /* 0x000fea0003800000 */
        .weak           $__internal_0_$__cuda_sm3x_div_rn_noftz_f32_slowpath
        .type           $__internal_0_$__cuda_sm3x_div_rn_noftz_f32_slowpath,@function
        .size           $__internal_0_$__cuda_sm3x_div_rn_noftz_f32_slowpath,(.L_x_21 - $__internal_0_$__cuda_sm3x_div_rn_noftz_f32_slowpath)
$__internal_0_$__cuda_sm3x_div_rn_noftz_f32_slowpath:
[----:B------:R-:W-:Y:S01]  /*0b20*/  SHF.R.U32.HI R10, RZ, 0x17, R7 ;  /* 0x00000017ff0a7819 */ /* 0x000fe20000011607 */
[----:B------:R-:W-:Y:S01]  /*0b30*/  BSSY.RECONVERGENT B1, `(.L_x_9) ;  /* 0x0000063000017945 */ /* 0x000fe20003800200 */
[----:B------:R-:W-:Y:S02]  /*0b40*/  SHF.R.U32.HI R0, RZ, 0x17, R3 ;  /* 0x00000017ff007819 */ /* 0x000fe40000011603 */
[----:B------:R-:W-:Y:S02]  /*0b50*/  LOP3.LUT R10, R10, 0xff, RZ, 0xc0, !PT ;  /* 0x000000ff0a0a7812 */ /* 0x000fe400078ec0ff */
[----:B------:R-:W-:-:S03]  /*0b60*/  LOP3.LUT R18, R0, 0xff, RZ, 0xc0, !PT ;  /* 0x000000ff00127812 */ /* 0x000fc600078ec0ff */
[----:B------:R-:W-:Y:S02]  /*0b70*/  VIADD R17, R10, 0xffffffff ;  /* 0xffffffff0a117836 */ /* 0x000fe40000000000 */
[----:B------:R-:W-:-:S03]  /*0b80*/  VIADD R16, R18, 0xffffffff ;  /* 0xffffffff12107836 */ /* 0x000fc60000000000 */
[----:B------:R-:W-:-:S04]  /*0b90*/  ISETP.GT.U32.AND P0, PT, R17, 0xfd, PT ;  /* 0x000000fd1100780c */ /* 0x000fc80003f04070 */
[----:B------:R-:W-:-:S13]  /*0ba0*/  ISETP.GT.U32.OR P0, PT, R16, 0xfd, P0 ;  /* 0x000000fd1000780c */ /* 0x000fda0000704470 */
[----:B------:R-:W-:Y:S01]  /*0bb0*/  @!P0 MOV R9, RZ ;  /* 0x000000ff00098202 */ /* 0x000fe20000000f00 */
[----:B------:R-:W-:Y:S06]  /*0bc0*/  @!P0 BRA `(.L_x_10) ;  /* 0x0000000000608947 */ /* 0x000fec0003800000 */
[----:B------:R-:W-:Y:S01]  /*0bd0*/  FSETP.GTU.FTZ.AND P0, PT, |R3|, +INF , PT ;  /* 0x7f8000000300780b */ /* 0x000fe20003f1c200 */
[----:B------:R-:W-:Y:S01]  /*0be0*/  IMAD.MOV.U32 R0, RZ, RZ, R7 ;  /* 0x000000ffff007224 */ /* 0x000fe200078e0007 */
[----:B------:R-:W-:-:S04]  /*0bf0*/  FSETP.GTU.FTZ.AND P1, PT, |R7|, +INF , PT ;  /* 0x7f8000000700780b */ /* 0x000fc80003f3c200 */
[----:B------:R-:W-:-:S13]  /*0c00*/  PLOP3.LUT P0, PT, P0, P1, PT, 0xf8, 0x8f ;  /* 0x00000000008f781c */ /* 0x000fda0000703f70 */
[----:B------:R-:W-:Y:S05]  /*0c10*/  @P0 BRA `(.L_x_11) ;  /* 0x00000004004c0947 */ /* 0x000fea0003800000 */
[----:B------:R-:W-:-:S13]  /*0c20*/  LOP3.LUT P0, RZ, R7, 0x7fffffff, R3, 0xc8, !PT ;  /* 0x7fffffff07ff7812 */ /* 0x000fda000780c803 */
[----:B------:R-:W-:Y:S05]  /*0c30*/  @!P0 BRA `(.L_x_12) ;  /* 0x00000004003c8947 */ /* 0x000fea0003800000 */
[C---:B------:R-:W-:Y:S02]  /*0c40*/  FSETP.NEU.FTZ.AND P0, PT, |R3|.reuse, +INF , PT ;  /* 0x7f8000000300780b */ /* 0x040fe40003f1d200 */
[----:B------:R-:W-:Y:S02]  /*0c50*/  FSETP.NEU.FTZ.AND P2, PT, |R0|, +INF , PT ;  /* 0x7f8000000000780b */ /* 0x000fe40003f5d200 */
[----:B------:R-:W-:-:S11]  /*0c60*/  FSETP.NEU.FTZ.AND P1, PT, |R3|, +INF , PT ;  /* 0x7f8000000300780b */ /* 0x000fd60003f3d200 */
[----:B------:R-:W-:Y:S05]  /*0c70*/  @!P2 BRA !P0, `(.L_x_12) ;  /* 0x00000004002ca947 */ /* 0x000fea0004000000 */
[----:B------:R-:W-:-:S04]  /*0c80*/  LOP3.LUT P0, RZ, R3, 0x7fffffff, RZ, 0xc0, !PT ;  /* 0x7fffffff03ff7812 */ /* 0x000fc8000780c0ff */
[----:B------:R-:W-:-:S13]  /*0c90*/  PLOP3.LUT P0, PT, P2, P0, PT, 0x2f, 0xf2 ;  /* 0x0000000000f2781c */ /* 0x000fda0001700577 */
[----:B------:R-:W-:Y:S05]  /*0ca0*/  @P0 BRA `(.L_x_13) ;  /* 0x0000000400180947 */ /* 0x000fea0003800000 */
[----:B------:R-:W-:-:S04]  /*0cb0*/  LOP3.LUT P0, RZ, R7, 0x7fffffff, RZ, 0xc0, !PT ;  /* 0x7fffffff07ff7812 */ /* 0x000fc8000780c0ff */
[----:B------:R-:W-:-:S13]  /*0cc0*/  PLOP3.LUT P0, PT, P1, P0, PT, 0x2f, 0xf2 ;  /* 0x0000000000f2781c */ /* 0x000fda0000f00577 */
[----:B------:R-:W-:Y:S05]  /*0cd0*/  @P0 BRA `(.L_x_14) ;  /* 0x0000000400000947 */ /* 0x000fea0003800000 */
[----:B------:R-:W-:Y:S02]  /*0ce0*/  ISETP.GE.AND P0, PT, R16, RZ, PT ;  /* 0x000000ff1000720c */ /* 0x000fe40003f06270 */
[----:B------:R-:W-:-:S11]  /*0cf0*/  ISETP.GE.AND P1, PT, R17, RZ, PT ;  /* 0x000000ff1100720c */ /* 0x000fd60003f26270 */
[----:B------:R-:W-:Y:S02]  /*0d00*/  @P0 IMAD.MOV.U32 R9, RZ, RZ, RZ ;  /* 0x000000ffff090224 */ /* 0x000fe400078e00ff */
[----:B------:R-:W-:Y:S01]  /*0d10*/  @!P0 FFMA R3, R3, 1.84467440737095516160e+19, RZ ;  /* 0x5f80000003038823 */ /* 0x000fe200000000ff */
[----:B------:R-:W-:Y:S02]  /*0d20*/  @!P0 IMAD.MOV.U32 R9, RZ, RZ, -0x40 ;  /* 0xffffffc0ff098424 */ /* 0x000fe400078e00ff */
[----:B------:R-:W-:Y:S02]  /*0d30*/  @!P1 FFMA R7, R0, 1.84467440737095516160e+19, RZ ;  /* 0x5f80000000079823 */ /* 0x000fe400000000ff */
[----:B------:R-:W-:-:S07]  /*0d40*/  @!P1 VIADD R9, R9, 0x40 ;  /* 0x0000004009099836 */ /* 0x000fce0000000000 */
.L_x_10:
[----:B------:R-:W-:Y:S01]  /*0d50*/  LEA R0, R10, 0xc0800000, 0x17 ;  /* 0xc08000000a007811 */ /* 0x000fe200078eb8ff */
[----:B------:R-:W-:Y:S04]  /*0d60*/  BSSY.RECONVERGENT B2, `(.L_x_15) ;  /* 0x0000036000027945 */ /* 0x000fe80003800200 */
[----:B------:R-:W-:Y:S02]  /*0d70*/  IMAD.IADD R16, R7, 0x1, -R0 ;  /* 0x0000000107107824 */ /* 0x000fe400078e0a00 */
[----:B------:R-:W-:Y:S02]  /*0d80*/  VIADD R7, R18, 0xffffff81 ;  /* 0xffffff8112077836 */ /* 0x000fe40000000000 */
[----:B------:R-:W0:Y:S01]  /*0d90*/  MUFU.RCP R17, R16 ;  /* 0x0000001000117308 */ /* 0x000e220000001000 */
[----:B------:R-:W-:Y:S01]  /*0da0*/  FADD.FTZ R19, -R16, -RZ ;  /* 0x800000ff10137221 */ /* 0x000fe20000010100 */
[C---:B------:R-:W-:Y:S01]  /*0db0*/  IMAD R0, R7.reuse, -0x800000, R3 ;  /* 0xff80000007007824 */ /* 0x040fe200078e0203 */
[----:B------:R-:W-:-:S05]  /*0dc0*/  IADD3 R10, PT, PT, R7, 0x7f, -R10 ;  /* 0x0000007f070a7810 */ /* 0x000fca0007ffe80a */
[----:B------:R-:W-:Y:S02]  /*0dd0*/  IMAD.IADD R10, R10, 0x1, R9 ;  /* 0x000000010a0a7824 */ /* 0x000fe400078e0209 */
[----:B0-----:R-:W-:-:S04]  /*0de0*/  FFMA R18, R17, R19, 1 ;  /* 0x3f80000011127423 */ /* 0x001fc80000000013 */
[----:B------:R-:W-:-:S04]  /*0df0*/  FFMA R3, R17, R18, R17 ;  /* 0x0000001211037223 */ /* 0x000fc80000000011 */
[----:B------:R-:W-:-:S04]  /*0e00*/  FFMA R18, R0, R3, RZ ;  /* 0x0000000300127223 */ /* 0x000fc800000000ff */
[----:B------:R-:W-:-:S04]  /*0e10*/  FFMA R17, R19, R18, R0 ;  /* 0x0000001213117223 */ /* 0x000fc80000000000 */
[----:B------:R-:W-:-:S04]  /*0e20*/  FFMA R18, R3, R17, R18 ;  /* 0x0000001103127223 */ /* 0x000fc80000000012 */
[----:B------:R-:W-:-:S04]  /*0e30*/  FFMA R19, R19, R18, R0 ;  /* 0x0000001213137223 */ /* 0x000fc80000000000 */
[----:B------:R-:W-:-:S05]  /*0e40*/  FFMA R0, R3, R19, R18 ;  /* 0x0000001303007223 */ /* 0x000fca0000000012 */
[----:B------:R-:W-:-:S04]  /*0e50*/  SHF.R.U32.HI R7, RZ, 0x17, R0 ;  /* 0x00000017ff077819 */ /* 0x000fc80000011600 */
[----:B------:R-:W-:-:S04]  /*0e60*/  LOP3.LUT R7, R7, 0xff, RZ, 0xc0, !PT ;  /* 0x000000ff07077812 */ /* 0x000fc800078ec0ff */
[----:B------:R-:W-:-:S05]  /*0e70*/  IADD3 R17, PT, PT, R7, R10, RZ ;  /* 0x0000000a07117210 */ /* 0x000fca0007ffe0ff */
[----:B------:R-:W-:-:S05]  /*0e80*/  VIADD R7, R17, 0xffffffff ;  /* 0xffffffff11077836 */ /* 0x000fca0000000000 */
[----:B------:R-:W-:-:S13]  /*0e90*/  ISETP.GE.U32.AND P0, PT, R7, 0xfe, PT ;  /* 0x000000fe0700780c */ /* 0x000fda0003f06070 */
[----:B------:R-:W-:Y:S05]  /*0ea0*/  @!P0 BRA `(.L_x_16) ;  /* 0x0000000000808947 */ /* 0x000fea0003800000 */
[----:B------:R-:W-:-:S13]  /*0eb0*/  ISETP.GT.AND P0, PT, R17, 0xfe, PT ;  /* 0x000000fe1100780c */ /* 0x000fda0003f04270 */
[----:B------:R-:W-:Y:S05]  /*0ec0*/  @P0 BRA `(.L_x_17) ;  /* 0x00000000006c0947 */ /* 0x000fea0003800000 */
[----:B------:R-:W-:-:S13]  /*0ed0*/  ISETP.GE.AND P0, PT, R17, 0x1, PT ;  /* 0x000000011100780c */ /* 0x000fda0003f06270 */
[----:B------:R-:W-:Y:S05]  /*0ee0*/  @P0 BRA `(.L_x_18) ;  /* 0x0000000000740947 */ /* 0x000fea0003800000 */
[----:B------:R-:W-:Y:S02]  /*0ef0*/  ISETP.GE.AND P0, PT, R17, -0x18, PT ;  /* 0xffffffe81100780c */ /* 0x000fe40003f06270 */
[----:B------:R-:W-:-:S11]  /*0f00*/  LOP3.LUT R0, R0, 0x80000000, RZ, 0xc0, !PT ;  /* 0x8000000000007812 */ /* 0x000fd600078ec0ff */
[----:B------:R-:W-:Y:S05]  /*0f10*/  @!P0 BRA `(.L_x_18) ;  /* 0x0000000000688947 */ /* 0x000fea0003800000 */
[-CC-:B------:R-:W-:Y:S01]  /*0f20*/  FFMA.RZ R7, R3, R19.reuse, R18.reuse ;  /* 0x0000001303077223 */ /* 0x180fe2000000c012 */
[----:B------:R-:W-:Y:S02]  /*0f30*/  VIADD R16, R17, 0x20 ;  /* 0x0000002011107836 */ /* 0x000fe40000000000 */
[-CC-:B------:R-:W-:Y:S01]  /*0f40*/  FFMA.RM R10, R3, R19.reuse, R18.reuse ;  /* 0x00000013030a7223 */ /* 0x180fe20000004012 */
[----:B------:R-:W-:Y:S02]  /*0f50*/  ISETP.NE.AND P2, PT, R17, RZ, PT ;  /* 0x000000ff1100720c */ /* 0x000fe40003f45270 */
[----:B------:R-:W-:Y:S01]  /*0f60*/  LOP3.LUT R9, R7, 0x7fffff, RZ, 0xc0, !PT ;  /* 0x007fffff07097812 */ /* 0x000fe200078ec0ff */
[----:B------:R-:W-:Y:S01]  /*0f70*/  FFMA.RP R7, R3, R19, R18 ;  /* 0x0000001303077223 */ /* 0x000fe20000008012 */
[----:B------:R-:W-:Y:S01]  /*0f80*/  IMAD.MOV R3, RZ, RZ, -R17 ;  /* 0x000000ffff037224 */ /* 0x000fe200078e0a11 */
[----:B------:R-:W-:Y:S02]  /*0f90*/  ISETP.NE.AND P1, PT, R17, RZ, PT ;  /* 0x000000ff1100720c */ /* 0x000fe40003f25270 */
[----:B------:R-:W-:-:S02]  /*0fa0*/  LOP3.LUT R9, R9, 0x800000, RZ, 0xfc, !PT ;  /* 0x0080000009097812 */ /* 0x000fc400078efcff */
[----:B------:R-:W-:Y:S02]  /*0fb0*/  FSETP.NEU.FTZ.AND P0, PT, R7, R10, PT ;  /* 0x0000000a0700720b */ /* 0x000fe40003f1d000 */
[----:B------:R-:W-:Y:S02]  /*0fc0*/  SHF.L.U32 R16, R9, R16, RZ ;  /* 0x0000001009107219 */ /* 0x000fe400000006ff */
[----:B------:R-:W-:Y:S02]  /*0fd0*/  SEL R10, R3, RZ, P2 ;  /* 0x000000ff030a7207 */ /* 0x000fe40001000000 */
[----:B------:R-:W-:Y:S02]  /*0fe0*/  ISETP.NE.AND P1, PT, R16, RZ, P1 ;  /* 0x000000ff1000720c */ /* 0x000fe40000f25270 */
[----:B------:R-:W-:Y:S02]  /*0ff0*/  SHF.R.U32.HI R10, RZ, R10, R9 ;  /* 0x0000000aff0a7219 */ /* 0x000fe40000011609 */
[----:B------:R-:W-:-:S02]  /*1000*/  PLOP3.LUT P0, PT, P0, P1, PT, 0xf8, 0x8f ;  /* 0x00000000008f781c */ /* 0x000fc40000703f70 */
[----:B------:R-:W-:Y:S02]  /*1010*/  SHF.R.U32.HI R16, RZ, 0x1, R10 ;  /* 0x00000001ff107819 */ /* 0x000fe4000001160a */
[----:B------:R-:W-:-:S04]  /*1020*/  SEL R3, RZ, 0x1, !P0 ;  /* 0x00000001ff037807 */ /* 0x000fc80004000000 */
[----:B------:R-:W-:-:S04]  /*1030*/  LOP3.LUT R3, R3, 0x1, R16, 0xf8, !PT ;  /* 0x0000000103037812 */ /* 0x000fc800078ef810 */
[----:B------:R-:W-:-:S05]  /*1040*/  LOP3.LUT R3, R3, R10, RZ, 0xc0, !PT ;  /* 0x0000000a03037212 */ /* 0x000fca00078ec0ff */
[----:B------:R-:W-:-:S05]  /*1050*/  IMAD.IADD R3, R16, 0x1, R3 ;  /* 0x0000000110037824 */ /* 0x000fca00078e0203 */
[----:B------:R-:W-:Y:S01]  /*1060*/  LOP3.LUT R0, R3, R0, RZ, 0xfc, !PT ;  /* 0x0000000003007212 */ /* 0x000fe200078efcff */
[----:B------:R-:W-:Y:S06]  /*1070*/  BRA `(.L_x_18) ;  /* 0x0000000000107947 */ /* 0x000fec0003800000 */
.L_x_17:
[----:B------:R-:W-:-:S04]  /*1080*/  LOP3.LUT R0, R0, 0x80000000, RZ, 0xc0, !PT ;  /* 0x8000000000007812 */ /* 0x000fc800078ec0ff */
[----:B------:R-:W-:Y:S01]  /*1090*/  LOP3.LUT R0, R0, 0x7f800000, RZ, 0xfc, !PT ;  /* 0x7f80000000007812 */ /* 0x000fe200078efcff */
[----:B------:R-:W-:Y:S06]  /*10a0*/  BRA `(.L_x_18) ;  /* 0x0000000000047947 */ /* 0x000fec0003800000 */
.L_x_16:
[----:B------:R-:W-:-:S07]  /*10b0*/  IMAD R0, R10, 0x800000, R0 ;  /* 0x008000000a007824 */ /* 0x000fce00078e0200 */
.L_x_18:
[----:B------:R-:W-:Y:S05]  /*10c0*/  BSYNC.RECONVERGENT B2 ;  /* 0x0000000000027941 */ /* 0x000fea0003800200 */
.L_x_15:
[----:B------:R-:W-:Y:S05]  /*10d0*/  BRA `(.L_x_19) ;  /* 0x0000000000207947 */ /* 0x000fea0003800000 */
.L_x_14:
[----:B------:R-:W-:-:S04]  /*10e0*/  LOP3.LUT R0, R7, 0x80000000, R3, 0x48, !PT ;  /* 0x8000000007007812 */ /* 0x000fc800078e4803 */
[----:B------:R-:W-:Y:S01]  /*10f0*/  LOP3.LUT R0, R0, 0x7f800000, RZ, 0xfc, !PT ;  /* 0x7f80000000007812 */ /* 0x000fe200078efcff */
[----:B------:R-:W-:Y:S06]  /*1100*/  BRA `(.L_x_19) ;  /* 0x0000000000147947 */ /* 0x000fec0003800000 */
.L_x_13:
[----:B------:R-:W-:Y:S01]  /*1110*/  LOP3.LUT R0, R7, 0x80000000, R3, 0x48, !PT ;  /* 0x8000000007007812 */ /* 0x000fe200078e4803 */
[----:B------:R-:W-:Y:S06]  /*1120*/  BRA `(.L_x_19) ;  /* 0x00000000000c7947 */ /* 0x000fec0003800000 */
.L_x_12:
[----:B------:R-:W0:Y:S01]  /*1130*/  MUFU.RSQ R0, -QNAN ;  /* 0xffc0000000007908 */ /* 0x000e220000001400 */
[----:B------:R-:W-:Y:S05]  /*1140*/  BRA `(.L_x_19) ;  /* 0x0000000000047947 */ /* 0x000fea0003800000 */
.L_x_11:
[----:B------:R-:W-:-:S07]  /*1150*/  FADD.FTZ R0, R3, R0 ;  /* 0x0000000003007221 */ /* 0x000fce0000010000 */
.L_x_19:
[----:B------:R-:W-:Y:S05]  /*1160*/  BSYNC.RECONVERGENT B1 ;  /* 0x0000000000017941 */ /* 0x000fea0003800200 */
.L_x_9:
[----:B------:R-:W-:-:S04]  /*1170*/  IMAD.MOV.U32 R9, RZ, RZ, 0x0 ;  /* 0x00000000ff097424 */ /* 0x000fc800078e00ff */
[----:B0-----:R-:W-:Y:S05]  /*1180*/  RET.REL.NODEC R8 `(_Z13computeKernelffiiffffPf) ;  /* 0xffffffec089c7950 */ /* 0x001fea0003c3ffff */
.L_x_20:
[----:B------:R-:W-:-:S00]  /*1190*/  BRA `(.L_x_20) ;  /* 0xfffffffc00fc7947 */ /* 0x000fc0000383ffff */
[----:B------:R-:W-:-:S00]  /*11a0*/  NOP ;  /* 0x0000000000007918 */ /* 0x000fc00000000000 */
        /* <DEDUP_REMOVED lines=13> */
.L_x_21:


//--------------------- .nv.global.init           --------------------------
	.section	.nv.global.init,"aw",@progbits
	.align	4
.nv.global.init:
	.type		__cudart_i2opi_f,@object
	.size		__cudart_i2opi_f,(.L_0 - __cudart_i2opi_f)
__cudart_i2opi_f:
        /*0000*/ 	.byte	0x41, 0x90, 0x43, 0x3c, 0x99, 0x95, 0x62, 0xdb, 0xc0, 0xdd, 0x34, 0xf5, 0xd1, 0x57, 0x27, 0xfc
        /*0010*/ 	.byte	0x29, 0x15, 0x44, 0x4e, 0x6e, 0x83, 0xf9, 0xa2
.L_0:


//--------------------- .nv.shared.reserved.0     --------------------------
	.section	.nv.shared.reserved.0,"aw",@nobits
	.weak		__nv_reservedSMEM_offset_0_alias
	.size		__nv_reservedSMEM_offset_0_alias, 0, 64
	.other		__nv_reservedSMEM_offset_0_alias,@"STO_CUDA_RESERVED_SHARED STV_DEFAULT"
__nv_reservedSMEM_offset_0_alias:
	.zero		0
	.zero		64


//--------------------- .nv.constant0._Z13computeKernelffiiffffPf --------------------------
	.section	.nv.constant0._Z13computeKernelffiiffffPf,"a",@progbits
	.sectionflags	@""
	.align	4
.nv.constant0._Z13computeKernelffiiffffPf:
	.zero		936


//--------------------- SYMBOLS --------------------------

	.type		.nv.reservedSmem.offset0,@object
	.size		.nv.reservedSmem.offset0,0x4
